//
// Generated by NVIDIA NVVM Compiler
//
// Compiler Build ID: CL-36424714
// Cuda compilation tools, release 13.0, V13.0.88
// Based on NVVM 20.0.0
//

.version 9.0
.target sm_100
.address_size 64

	// .globl	collectdata

.visible .entry collectdata(
	.param .u32 collectdata_param_0,
	.param .u32 collectdata_param_1,
	.param .u32 collectdata_param_2,
	.param .u64 .ptr .align 1 collectdata_param_3,
	.param .u64 .ptr .align 1 collectdata_param_4
)
{
	.reg .pred 	%p<6>;
	.reg .b32 	%r<23>;
	.reg .b64 	%rd<9>;

	ld.param.u32 	%r9, [collectdata_param_0];
	ld.param.u32 	%r10, [collectdata_param_1];
	ld.param.u64 	%rd3, [collectdata_param_3];
	ld.param.u64 	%rd4, [collectdata_param_4];
	mov.u32 	%r11, %ctaid.x;
	mov.u32 	%r12, %ntid.x;
	mov.u32 	%r13, %tid.x;
	mad.lo.s32 	%r1, %r11, %r12, %r13;
	setp.ge.s32 	%p1, %r1, %r9;
	@%p1 bra 	$L__BB0_8;
	setp.lt.s32 	%p2, %r10, 1;
	mov.b32 	%r21, 0;
	mov.u32 	%r22, %r21;
	@%p2 bra 	$L__BB0_7;
	cvta.to.global.u64 	%rd1, %rd3;
	mov.b32 	%r3, 0;
	bra.uni 	$L__BB0_4;
$L__BB0_3:
	add.s32 	%r3, %r3, 1;
	setp.eq.s32 	%p5, %r3, %r10;
	mov.b32 	%r21, 0;
	mov.u32 	%r22, %r21;
	@%p5 bra 	$L__BB0_7;
$L__BB0_4:
	mad.lo.s32 	%r16, %r3, %r9, %r1;
	shl.b32 	%r17, %r16, 1;
	mul.wide.s32 	%rd5, %r17, 4;
	add.s64 	%rd2, %rd1, %rd5;
	ld.global.u32 	%r21, [%rd2];
	setp.eq.s32 	%p3, %r21, 0;
	@%p3 bra 	$L__BB0_6;
	ld.global.u32 	%r22, [%rd2+4];
	bra.uni 	$L__BB0_7;
$L__BB0_6:
	ld.global.u32 	%r22, [%rd2+4];
	setp.eq.s32 	%p4, %r22, 0;
	@%p4 bra 	$L__BB0_3;
$L__BB0_7:
	shl.b32 	%r19, %r1, 1;
	cvta.to.global.u64 	%rd6, %rd4;
	mul.wide.s32 	%rd7, %r19, 4;
	add.s64 	%rd8, %rd6, %rd7;
	st.global.u32 	[%rd8], %r21;
	st.global.u32 	[%rd8+4], %r22;
$L__BB0_8:
	ret;

}


// ===== COMPILED SASS (sm_100) =====

	.target	sm_100

	.elftype	@"ET_EXEC"


//--------------------- .note.nv.tkinfo           --------------------------
	.section	.note.nv.tkinfo,"",@"SHT_NOTE"
	.sectionflags	@"SHF_NOTE_NV_TKINFO"
	.tkinfo
        /*0018*/ 	.word	0x00000002
        /*0030*/ 	.string	""
        /*0030*/ 	.string	"ptxas"
        /*0030*/ 	.string	"Cuda compilation tools, release 13.0, V13.0.88"
        /*0030*/ 	.string	"Build cuda_13.0.r13.0/compiler.36424714_0"
        /*0030*/ 	.string	"-arch sm_100 -m 64 "



//--------------------- .note.nv.cuinfo           --------------------------
	.section	.note.nv.cuinfo,"",@"SHT_NOTE"
	.sectionflags	@"SHF_NOTE_NV_CUINFO"
        /*0018*/ 	.short	0x0002
        /*001a*/ 	.short	0x0064
        /*001c*/ 	.short	0x0082
	.zero		2


//--------------------- .nv.info                  --------------------------
	.section	.nv.info,"",@"SHT_CUDA_INFO"
	.align	4


	//----- nvinfo : EIATTR_REGCOUNT
	.align		4
        /*0000*/ 	.byte	0x04, 0x2f
        /*0002*/ 	.short	(.L_1 - .L_0)
	.align		4
.L_0:
        /*0004*/ 	.word	index@(collectdata)
        /*0008*/ 	.word	0x0000000e


	//----- nvinfo : EIATTR_FRAME_SIZE
	.align		4
.L_1:
        /*000c*/ 	.byte	0x04, 0x11
        /*000e*/ 	.short	(.L_3 - .L_2)
	.align		4
.L_2:
        /*0010*/ 	.word	index@(collectdata)
        /*0014*/ 	.word	0x00000000


	//----- nvinfo : EIATTR_MIN_STACK_SIZE
	.align		4
.L_3:
        /*0018*/ 	.byte	0x04, 0x12
        /*001a*/ 	.short	(.L_5 - .L_4)
	.align		4
.L_4:
        /*001c*/ 	.word	index@(collectdata)
        /*0020*/ 	.word	0x00000000
.L_5:


//--------------------- .nv.compat                --------------------------
	.section	.nv.compat,"",@"SHT_CUDA_COMPAT_INFO"
	.align	4
        /*0000*/ 	.byte	0x02, 0x09, 0x00, 0x00, 0x02, 0x02, 0x01, 0x00, 0x02, 0x05, 0x05, 0x00, 0x03, 0x07, 0x01, 0x01
        /*0010*/ 	.byte	0x02, 0x03, 0x00, 0x00, 0x02, 0x06, 0x01, 0x00, 0x04, 0x0b, 0x08, 0x00, 0x09, 0x00, 0x00, 0x00
        /*0020*/ 	.byte	0x00, 0x00, 0x00, 0x00


//--------------------- .nv.info.collectdata      --------------------------
	.section	.nv.info.collectdata,"",@"SHT_CUDA_INFO"
	.sectionflags	@""
	.align	4


	//----- nvinfo : EIATTR_CUDA_API_VERSION
	.align		4
        /*0000*/ 	.byte	0x04, 0x37
        /*0002*/ 	.short	(.L_7 - .L_6)
.L_6:
        /*0004*/ 	.word	0x00000082


	//----- nvinfo : EIATTR_KPARAM_INFO
	.align		4
.L_7:
        /*0008*/ 	.byte	0x04, 0x17
        /*000a*/ 	.short	(.L_9 - .L_8)
.L_8:
        /*000c*/ 	.word	0x00000000
        /*0010*/ 	.short	0x0004
        /*0012*/ 	.short	0x0018
        /*0014*/ 	.byte	0x00, 0xf5, 0x21, 0x00


	//----- nvinfo : EIATTR_KPARAM_INFO
	.align		4
.L_9:
        /*0018*/ 	.byte	0x04, 0x17
        /*001a*/ 	.short	(.L_11 - .L_10)
.L_10:
        /*001c*/ 	.word	0x00000000
        /*0020*/ 	.short	0x0003
        /*0022*/ 	.short	0x0010
        /*0024*/ 	.byte	0x00, 0xf5, 0x21, 0x00


	//----- nvinfo : EIATTR_KPARAM_INFO
	.align		4
.L_11:
        /*0028*/ 	.byte	0x04, 0x17
        /*002a*/ 	.short	(.L_13 - .L_12)
.L_12:
        /*002c*/ 	.word	0x00000000
        /*0030*/ 	.short	0x0002
        /*0032*/ 	.short	0x0008
        /*0034*/ 	.byte	0x00, 0xf0, 0x11, 0x00


	//----- nvinfo : EIATTR_KPARAM_INFO
	.align		4
.L_13:
        /*0038*/ 	.byte	0x04, 0x17
        /*003a*/ 	.short	(.L_15 - .L_14)
.L_14:
        /*003c*/ 	.word	0x00000000
        /*0040*/ 	.short	0x0001
        /*0042*/ 	.short	0x0004
        /*0044*/ 	.byte	0x00, 0xf0, 0x11, 0x00


	//----- nvinfo : EIATTR_KPARAM_INFO
	.align		4
.L_15:
        /*0048*/ 	.byte	0x04, 0x17
        /*004a*/ 	.short	(.L_17 - .L_16)
.L_16:
        /*004c*/ 	.word	0x00000000
        /*0050*/ 	.short	0x0000
        /*0052*/ 	.short	0x0000
        /*0054*/ 	.byte	0x00, 0xf0, 0x11, 0x00


	//----- nvinfo : EIATTR_SPARSE_MMA_MASK
	.align		4
.L_17:
        /*0058*/ 	.byte	0x03, 0x50
        /*005a*/ 	.short	0x0000


	//----- nvinfo : EIATTR_MAXREG_COUNT
	.align		4
        /*005c*/ 	.byte	0x03, 0x1b
        /*005e*/ 	.short	0x00ff


	//----- nvinfo : EIATTR_MERCURY_ISA_VERSION
	.align		4
        /*0060*/ 	.byte	0x03, 0x5f
        /*0062*/ 	.short	0x0101


	//----- nvinfo : EIATTR_VRC_CTA_INIT_COUNT
	.align		4
        /*0064*/ 	.byte	0x02, 0x4a
	.zero		1
	.zero		1


	//----- nvinfo : EIATTR_EXIT_INSTR_OFFSETS
	.align		4
        /*0068*/ 	.byte	0x04, 0x1c
        /*006a*/ 	.short	(.L_19 - .L_18)


	//   ....[0]....
.L_18:
        /*006c*/ 	.word	0x00000070


	//   ....[1]....
        /*0070*/ 	.word	0x000002e0


	//----- nvinfo : EIATTR_CRS_STACK_SIZE
	.align		4
.L_19:
        /*0074*/ 	.byte	0x04, 0x1e
        /*0076*/ 	.short	(.L_21 - .L_20)
.L_20:
        /*0078*/ 	.word	0x00000000


	//----- nvinfo : EIATTR_CBANK_PARAM_SIZE
	.align		4
.L_21:
        /*007c*/ 	.byte	0x03, 0x19
        /*007e*/ 	.short	0x0020


	//----- nvinfo : EIATTR_PARAM_CBANK
	.align		4
        /*0080*/ 	.byte	0x04, 0x0a
        /*0082*/ 	.short	(.L_23 - .L_22)
	.align		4
.L_22:
        /*0084*/ 	.word	index@(.nv.constant0.collectdata)
        /*0088*/ 	.short	0x0380
        /*008a*/ 	.short	0x0020


	//----- nvinfo : EIATTR_SW_WAR
	.align		4
.L_23:
        /*008c*/ 	.byte	0x04, 0x36
        /*008e*/ 	.short	(.L_25 - .L_24)
.L_24:
        /*0090*/ 	.word	0x00000008
.L_25:


//--------------------- .nv.callgraph             --------------------------
	.section	.nv.callgraph,"",@"SHT_CUDA_CALLGRAPH"
	.align	4
	.sectionentsize	8
	.align		4
        /*0000*/ 	.word	0x00000000
	.align		4
        /*0004*/ 	.word	0xffffffff
	.align		4
        /*0008*/ 	.word	0x00000000
	.align		4
        /*000c*/ 	.word	0xfffffffe
	.align		4
        /*0010*/ 	.word	0x00000000
	.align		4
        /*0014*/ 	.word	0xfffffffd
	.align		4
        /*0018*/ 	.word	0x00000000
	.align		4
        /*001c*/ 	.word	0xfffffffc


//--------------------- .text.collectdata         --------------------------
	.section	.text.collectdata,"ax",@progbits
	.align	128
        .global         collectdata
        .type           collectdata,@function
        .size           collectdata,(.L_x_5 - collectdata)
        .other          collectdata,@"STO_CUDA_ENTRY STV_DEFAULT"
collectdata:
.text.collectdata:
[----:B------:R-:W-:Y:S01]  /*0000*/  LDC R1, c[0x0][0x37c] ;  /* 0x0000df00ff017b82 */ /* 0x000fe20000000800 */
[----:B------:R-:W0:Y:S07]  /*0010*/  S2R R3, SR_TID.X ;  /* 0x0000000000037919 */ /* 0x000e2e0000002100 */
[----:B------:R-:W0:Y:S01]  /*0020*/  S2UR UR4, SR_CTAID.X ;  /* 0x00000000000479c3 */ /* 0x000e220000002500 */
[----:B------:R-:W1:Y:S07]  /*0030*/  LDCU UR5, c[0x0][0x380] ;  /* 0x00007000ff0577ac */ /* 0x000e6e0008000800 */
[----:B------:R-:W0:Y:S02]  /*0040*/  LDC R0, c[0x0][0x360] ;  /* 0x0000d800ff007b82 */ /* 0x000e240000000800 */
[----:B0-----:R-:W-:-:S05]  /*0050*/  IMAD R0, R0, UR4, R3 ;  /* 0x0000000400007c24 */ /* 0x001fca000f8e0203 */
[----:B-1----:R-:W-:-:S13]  /*0060*/  ISETP.GE.AND P0, PT, R0, UR5, PT ;  /* 0x0000000500007c0c */ /* 0x002fda000bf06270 */
[----:B------:R-:W-:Y:S05]  /*0070*/  @P0 EXIT ;  /* 0x000000000000094d */ /* 0x000fea0003800000 */
[----:B------:R-:W0:Y:S01]  /*0080*/  LDCU UR6, c[0x0][0x384] ;  /* 0x00007080ff0677ac */ /* 0x000e220008000800 */
[----:B------:R-:W-:Y:S01]  /*0090*/  HFMA2 R7, -RZ, RZ, 0, 0 ;  /* 0x00000000ff077431 */ /* 0x000fe200000001ff */
[----:B------:R-:W-:Y:S01]  /*00a0*/  MOV R9, RZ ;  /* 0x000000ff00097202 */ /* 0x000fe20000000f00 */
[----:B------:R-:W1:Y:S01]  /*00b0*/  LDCU.64 UR4, c[0x0][0x358] ;  /* 0x00006b00ff0477ac */ /* 0x000e620008000a00 */
[----:B0-----:R-:W-:-:S09]  /*00c0*/  UISETP.GE.AND UP0, UPT, UR6, 0x1, UPT ;  /* 0x000000010600788c */ /* 0x001fd2000bf06270 */
[----:B-1----:R-:W-:Y:S05]  /*00d0*/  BRA.U !UP0, `(.L_x_0) ;  /* 0x00000001086c7547 */ /* 0x002fea000b800000 */
[----:B------:R-:W0:Y:S01]  /*00e0*/  LDC.64 R2, c[0x0][0x390] ;  /* 0x0000e400ff027b82 */ /* 0x000e220000000a00 */
[----:B------:R-:W-:Y:S01]  /*00f0*/  IMAD.SHL.U32 R5, R0, 0x2, RZ ;  /* 0x0000000200057824 */ /* 0x000fe200078e00ff */
[----:B------:R-:W1:Y:S01]  /*0100*/  LDCU UR6, c[0x0][0x384] ;  /* 0x00007080ff0677ac */ /* 0x000e620008000800 */
[----:B------:R-:W2:Y:S02]  /*0110*/  LDCU UR7, c[0x0][0x380] ;  /* 0x00007000ff0777ac */ /* 0x000ea40008000800 */
[----:B0-----:R-:W-:-:S05]  /*0120*/  IMAD.WIDE R2, R5, 0x4, R2 ;  /* 0x0000000405027825 */ /* 0x001fca00078e0202 */
[----:B------:R-:W3:Y:S01]  /*0130*/  LDG.E R7, desc[UR4][R2.64] ;  /* 0x0000000402077981 */ /* 0x000ee2000c1e1900 */
[----:B------:R-:W-:Y:S01]  /*0140*/  BSSY.RECONVERGENT B0, `(.L_x_0) ;  /* 0x0000014000007945 */ /* 0x000fe20003800200 */
[----:B---3--:R-:W-:-:S13]  /*0150*/  ISETP.NE.AND P0, PT, R7, RZ, PT ;  /* 0x000000ff0700720c */ /* 0x008fda0003f05270 */
[----:B-12---:R-:W-:Y:S05]  /*0160*/  @P0 BRA `(.L_x_1) ;  /* 0x0000000000400947 */ /* 0x006fea0003800000 */
[----:B------:R-:W0:Y:S01]  /*0170*/  LDC.64 R4, c[0x0][0x390] ;  /* 0x0000e400ff047b82 */ /* 0x000e220000000a00 */
[----:B------:R-:W-:-:S07]  /*0180*/  HFMA2 R11, -RZ, RZ, 0, 0 ;  /* 0x00000000ff0b7431 */ /* 0x000fce00000001ff */
.L_x_3:
[----:B------:R-:W2:Y:S02]  /*0190*/  LDG.E R9, desc[UR4][R2.64+0x4] ;  /* 0x0000040402097981 */ /* 0x000ea4000c1e1900 */
[----:B--2---:R-:W-:-:S13]  /*01a0*/  ISETP.NE.AND P0, PT, R9, RZ, PT ;  /* 0x000000ff0900720c */ /* 0x004fda0003f05270 */
[----:B------:R-:W-:Y:S05]  /*01b0*/  @P0 BRA `(.L_x_2) ;  /* 0x0000000000300947 */ /* 0x000fea0003800000 */
[----:B------:R-:W-:Y:S01]  /*01c0*/  VIADD R11, R11, 0x1 ;  /* 0x000000010b0b7836 */ /* 0x000fe20000000000 */
[----:B------:R-:W-:Y:S01]  /*01d0*/  MOV R7, RZ ;  /* 0x000000ff00077202 */ /* 0x000fe20000000f00 */
[----:B------:R-:W-:-:S03]  /*01e0*/  IMAD.MOV.U32 R9, RZ, RZ, RZ ;  /* 0x000000ffff097224 */ /* 0x000fc600078e00ff */
[----:B------:R-:W-:-:S13]  /*01f0*/  ISETP.NE.AND P0, PT, R11, UR6, PT ;  /* 0x000000060b007c0c */ /* 0x000fda000bf05270 */
[----:B------:R-:W-:Y:S05]  /*0200*/  @!P0 BRA `(.L_x_2) ;  /* 0x00000000001c8947 */ /* 0x000fea0003800000 */
[----:B------:R-:W-:-:S05]  /*0210*/  IMAD R2, R11, UR7, R0 ;  /* 0x000000070b027c24 */ /* 0x000fca000f8e0200 */
[----:B------:R-:W-:-:S05]  /*0220*/  SHF.L.U32 R3, R2, 0x1, RZ ;  /* 0x0000000102037819 */ /* 0x000fca00000006ff */
[----:B0-----:R-:W-:-:S05]  /*0230*/  IMAD.WIDE R2, R3, 0x4, R4 ;  /* 0x0000000403027825 */ /* 0x001fca00078e0204 */
[----:B------:R-:W2:Y:S02]  /*0240*/  LDG.E R7, desc[UR4][R2.64] ;  /* 0x0000000402077981 */ /* 0x000ea4000c1e1900 */
[----:B--2---:R-:W-:-:S13]  /*0250*/  ISETP.NE.AND P0, PT, R7, RZ, PT ;  /* 0x000000ff0700720c */ /* 0x004fda0003f05270 */
[----:B------:R-:W-:Y:S05]  /*0260*/  @!P0 BRA `(.L_x_3) ;  /* 0xfffffffc00c88947 */ /* 0x000fea000383ffff */
.L_x_1:
[----:B------:R1:W5:Y:S02]  /*0270*/  LDG.E R9, desc[UR4][R2.64+0x4] ;  /* 0x0000040402097981 */ /* 0x000364000c1e1900 */
.L_x_2:
[----:B------:R-:W-:Y:S05]  /*0280*/  BSYNC.RECONVERGENT B0 ;  /* 0x0000000000007941 */ /* 0x000fea0003800200 */
.L_x_0:
[----:B-1----:R-:W1:Y:S01]  /*0290*/  LDC.64 R2, c[0x0][0x398] ;  /* 0x0000e600ff027b82 */ /* 0x002e620000000a00 */
[----:B0-----:R-:W-:-:S04]  /*02a0*/  IMAD.SHL.U32 R5, R0, 0x2, RZ ;  /* 0x0000000200057824 */ /* 0x001fc800078e00ff */
[----:B-1----:R-:W-:-:S05]  /*02b0*/  IMAD.WIDE R2, R5, 0x4, R2 ;  /* 0x0000000405027825 */ /* 0x002fca00078e0202 */
[----:B------:R-:W-:Y:S04]  /*02c0*/  STG.E desc[UR4][R2.64], R7 ;  /* 0x0000000702007986 */ /* 0x000fe8000c101904 */
[----:B-----5:R-:W-:Y:S01]  /*02d0*/  STG.E desc[UR4][R2.64+0x4], R9 ;  /* 0x0000040902007986 */ /* 0x020fe2000c101904 */
[----:B------:R-:W-:Y:S05]  /*02e0*/  EXIT ;  /* 0x000000000000794d */ /* 0x000fea0003800000 */
.L_x_4:
[----:B------:R-:W-:-:S00]  /*02f0*/  BRA `(.L_x_4) ;  /* 0xfffffffc00fc7947 */ /* 0x000fc0000383ffff */
[----:B------:R-:W-:-:S00]  /*0300*/  NOP ;  /* 0x0000000000007918 */ /* 0x000fc00000000000 */
[----:B------:R-:W-:-:S00]  /*0310*/  NOP ;  /* 0x0000000000007918 */ /* 0x000fc00000000000 */
[----:B------:R-:W-:-:S00]  /*0320*/  NOP ;  /* 0x0000000000007918 */ /* 0x000fc00000000000 */
[----:B------:R-:W-:-:S00]  /*0330*/  NOP ;  /* 0x0000000000007918 */ /* 0x000fc00000000000 */
[----:B------:R-:W-:-:S00]  /*0340*/  NOP ;  /* 0x0000000000007918 */ /* 0x000fc00000000000 */
[----:B------:R-:W-:-:S00]  /*0350*/  NOP ;  /* 0x0000000000007918 */ /* 0x000fc00000000000 */
[----:B------:R-:W-:-:S00]  /*0360*/  NOP ;  /* 0x0000000000007918 */ /* 0x000fc00000000000 */
[----:B------:R-:W-:-:S00]  /*0370*/  NOP ;  /* 0x0000000000007918 */ /* 0x000fc00000000000 */
.L_x_5:


//--------------------- .nv.shared.reserved.0     --------------------------
	.section	.nv.shared.reserved.0,"aw",@nobits
	.weak		__nv_reservedSMEM_offset_0_alias
	.size		__nv_reservedSMEM_offset_0_alias, 0, 64
	.other		__nv_reservedSMEM_offset_0_alias,@"STO_CUDA_RESERVED_SHARED STV_DEFAULT"
__nv_reservedSMEM_offset_0_alias:
	.zero		0
	.zero		64


//--------------------- .nv.constant0.collectdata --------------------------
	.section	.nv.constant0.collectdata,"a",@progbits
	.sectionflags	@""
	.align	4
.nv.constant0.collectdata:
	.zero		928


//--------------------- SYMBOLS --------------------------

	.type		.nv.reservedSmem.offset0,@object
	.size		.nv.reservedSmem.offset0,0x4
